	.headerflags	@"EF_CUDA_TEXMODE_UNIFIED EF_CUDA_64BIT_ADDRESS EF_CUDA_ACCELERATORS EF_CUDA_SM90 EF_CUDA_VIRTUAL_SM(EF_CUDA_SM90)"
	.elftype	@"ET_EXEC"


//--------------------- .nv.info                  --------------------------
	.section	.nv.info,"",@"SHT_CUDA_INFO"
	.align	4


	//----- nvinfo : EIATTR_REGCOUNT
	.align		4
        /*0000*/ 	.byte	0x04, 0x2f
        /*0002*/ 	.short	(.L_3 - .L_2)
	.align		4
.L_2:
        /*0004*/ 	.word	index@(triton_poi_fused__native_batch_norm_legit_no_training_relu_25)
        /*0008*/ 	.word	0x00000020


	//----- nvinfo : EIATTR_MIN_STACK_SIZE
	.align		4
.L_3:
        /*000c*/ 	.byte	0x04, 0x12
        /*000e*/ 	.short	(.L_5 - .L_4)
	.align		4
.L_4:
        /*0010*/ 	.word	index@(triton_poi_fused__native_batch_norm_legit_no_training_relu_25)
        /*0014*/ 	.word	0x00000000


	//----- nvinfo : EIATTR_FRAME_SIZE
	.align		4
.L_5:
        /*0018*/ 	.byte	0x04, 0x11
        /*001a*/ 	.short	(.L_7 - .L_6)
	.align		4
.L_6:
        /*001c*/ 	.word	index@(triton_poi_fused__native_batch_norm_legit_no_training_relu_25)
        /*0020*/ 	.word	0x00000000


	//----- nvinfo : EIATTR_MIN_STACK_SIZE
	.align		4
.L_7:
        /*0024*/ 	.byte	0x04, 0x12
        /*0026*/ 	.short	(.L_9 - .L_8)
	.align		4
.L_8:
        /*0028*/ 	.word	index@(triton_poi_fused__native_batch_norm_legit_no_training_relu_25)
        /*002c*/ 	.word	0x00000000
.L_9:


//--------------------- .nv.info.triton_poi_fused__native_batch_norm_legit_no_training_relu_25 --------------------------
	.section	.nv.info.triton_poi_fused__native_batch_norm_legit_no_training_relu_25,"",@"SHT_CUDA_INFO"
	.sectionflags	@""
	.align	4


	//----- nvinfo : EIATTR_CUDA_API_VERSION
	.align		4
        /*0000*/ 	.byte	0x04, 0x37
        /*0002*/ 	.short	(.L_11 - .L_10)
.L_10:
        /*0004*/ 	.word	0x0000007c


	//----- nvinfo : EIATTR_KPARAM_INFO
	.align		4
.L_11:
        /*0008*/ 	.byte	0x04, 0x17
        /*000a*/ 	.short	(.L_13 - .L_12)
.L_12:
        /*000c*/ 	.word	0x00000000
        /*0010*/ 	.short	0x0006
        /*0012*/ 	.short	0x0030
        /*0014*/ 	.byte	0x00, 0xf0, 0x11, 0x00


	//----- nvinfo : EIATTR_KPARAM_INFO
	.align		4
.L_13:
        /*0018*/ 	.byte	0x04, 0x17
        /*001a*/ 	.short	(.L_15 - .L_14)
.L_14:
        /*001c*/ 	.word	0x00000000
        /*0020*/ 	.short	0x0005
        /*0022*/ 	.short	0x0028
        /*0024*/ 	.byte	0x00, 0xf4, 0x21, 0x00


	//----- nvinfo : EIATTR_KPARAM_INFO
	.align		4
.L_15:
        /*0028*/ 	.byte	0x04, 0x17
        /*002a*/ 	.short	(.L_17 - .L_16)
.L_16:
        /*002c*/ 	.word	0x00000000
        /*0030*/ 	.short	0x0004
        /*0032*/ 	.short	0x0020
        /*0034*/ 	.byte	0x00, 0xf4, 0x21, 0x00


	//----- nvinfo : EIATTR_KPARAM_INFO
	.align		4
.L_17:
        /*0038*/ 	.byte	0x04, 0x17
        /*003a*/ 	.short	(.L_19 - .L_18)
.L_18:
        /*003c*/ 	.word	0x00000000
        /*0040*/ 	.short	0x0003
        /*0042*/ 	.short	0x0018
        /*0044*/ 	.byte	0x00, 0xf4, 0x21, 0x00


	//----- nvinfo : EIATTR_KPARAM_INFO
	.align		4
.L_19:
        /*0048*/ 	.byte	0x04, 0x17
        /*004a*/ 	.short	(.L_21 - .L_20)
.L_20:
        /*004c*/ 	.word	0x00000000
        /*0050*/ 	.short	0x0002
        /*0052*/ 	.short	0x0010
        /*0054*/ 	.byte	0x00, 0xf4, 0x21, 0x00


	//----- nvinfo : EIATTR_KPARAM_INFO
	.align		4
.L_21:
        /*0058*/ 	.byte	0x04, 0x17
        /*005a*/ 	.short	(.L_23 - .L_22)
.L_22:
        /*005c*/ 	.word	0x00000000
        /*0060*/ 	.short	0x0001
        /*0062*/ 	.short	0x0008
        /*0064*/ 	.byte	0x00, 0xf4, 0x21, 0x00


	//----- nvinfo : EIATTR_KPARAM_INFO
	.align		4
.L_23:
        /*0068*/ 	.byte	0x04, 0x17
        /*006a*/ 	.short	(.L_25 - .L_24)
.L_24:
        /*006c*/ 	.word	0x00000000
        /*0070*/ 	.short	0x0000
        /*0072*/ 	.short	0x0000
        /*0074*/ 	.byte	0x00, 0xf4, 0x21, 0x00


	//----- nvinfo : EIATTR_SPARSE_MMA_MASK
	.align		4
.L_25:
        /*0078*/ 	.byte	0x03, 0x50
        /*007a*/ 	.short	0x0000


	//----- nvinfo : EIATTR_MAXREG_COUNT
	.align		4
        /*007c*/ 	.byte	0x03, 0x1b
        /*007e*/ 	.short	0x00ff


	//----- nvinfo : EIATTR_EXIT_INSTR_OFFSETS
	.align		4
        /*0080*/ 	.byte	0x04, 0x1c
        /*0082*/ 	.short	(.L_27 - .L_26)


	//   ....[0]....
.L_26:
        /*0084*/ 	.word	0x00000ba0


	//   ....[1]....
        /*0088*/ 	.word	0x00000bc0


	//----- nvinfo : EIATTR_REQNTID
	.align		4
.L_27:
        /*008c*/ 	.byte	0x04, 0x10
        /*008e*/ 	.short	(.L_29 - .L_28)
.L_28:
        /*0090*/ 	.word	0x00000080
        /*0094*/ 	.word	0x00000001
        /*0098*/ 	.word	0x00000001


	//----- nvinfo : EIATTR_CBANK_PARAM_SIZE
	.align		4
.L_29:
        /*009c*/ 	.byte	0x03, 0x19
        /*009e*/ 	.short	0x0034


	//----- nvinfo : EIATTR_PARAM_CBANK
	.align		4
        /*00a0*/ 	.byte	0x04, 0x0a
        /*00a2*/ 	.short	(.L_31 - .L_30)
	.align		4
.L_30:
        /*00a4*/ 	.word	index@(.nv.constant0.triton_poi_fused__native_batch_norm_legit_no_training_relu_25)
        /*00a8*/ 	.short	0x0210
        /*00aa*/ 	.short	0x0034


	//----- nvinfo : EIATTR_SW_WAR
	.align		4
.L_31:
        /*00ac*/ 	.byte	0x04, 0x36
        /*00ae*/ 	.short	(.L_33 - .L_32)
.L_32:
        /*00b0*/ 	.word	0x00000008
.L_33:


//--------------------- .nv.callgraph             --------------------------
	.section	.nv.callgraph,"",@"SHT_CUDA_CALLGRAPH"
	.align	4
	.sectionentsize	8
	.align		4
        /*0000*/ 	.word	0x00000000
	.align		4
        /*0004*/ 	.word	0xffffffff
	.align		4
        /*0008*/ 	.word	0x00000000
	.align		4
        /*000c*/ 	.word	0xfffffffe
	.align		4
        /*0010*/ 	.word	0x00000000
	.align		4
        /*0014*/ 	.word	0xfffffffd
	.align		4
        /*0018*/ 	.word	0x00000000
	.align		4
        /*001c*/ 	.word	0xfffffffc


//--------------------- .nv.constant4             --------------------------
	.section	.nv.constant4,"a",@progbits
	.align	8
	.align		8
.nv.constant4:
        /*0000*/ 	.dword	_$_str
	.align		8
        /*0008*/ 	.dword	_$_str_$_2


//--------------------- .text.triton_poi_fused__native_batch_norm_legit_no_training_relu_25 --------------------------
	.section	.text.triton_poi_fused__native_batch_norm_legit_no_training_relu_25,"ax",@progbits
	.align	128
        .global         triton_poi_fused__native_batch_norm_legit_no_training_relu_25
        .type           triton_poi_fused__native_batch_norm_legit_no_training_relu_25,@function
        .size           triton_poi_fused__native_batch_norm_legit_no_training_relu_25,(.L_x_1 - triton_poi_fused__native_batch_norm_legit_no_training_relu_25)
        .other          triton_poi_fused__native_batch_norm_legit_no_training_relu_25,@"STO_CUDA_ENTRY STV_DEFAULT"
triton_poi_fused__native_batch_norm_legit_no_training_relu_25:
.text.triton_poi_fused__native_batch_norm_legit_no_training_relu_25:
[----:B------:R-:W0:Y:S02]  /*0000*/  LDC R1, c[0x0][0x28] ;  /* 0x00000a00ff017b82 */ /* 0x000e240000000800 */
[----:B------:R-:W1:Y:S01]  /*0010*/  S2R R0, SR_TID.X ;  /* 0x0000000000007919 */ /* 0x000e620000002100 */
[----:B------:R-:W2:Y:S01]  /*0020*/  LDC.64 R28, c[0x0][0x210] ;  /* 0x00008400ff1c7b82 */ /* 0x000ea20000000a00 */
[----:B------:R-:W-:Y:S02]  /*0030*/  CS2R R4, SRZ ;  /* 0x0000000000047805 */ /* 0x000fe4000001ff00 */
[----:B------:R-:W-:Y:S01]  /*0040*/  CS2R R6, SRZ ;  /* 0x0000000000067805 */ /* 0x000fe2000001ff00 */
[----:B------:R-:W3:Y:S01]  /*0050*/  S2R R3, SR_CTAID.X ;  /* 0x0000000000037919 */ /* 0x000ee20000002500 */
[----:B------:R-:W-:Y:S02]  /*0060*/  CS2R R8, SRZ ;  /* 0x0000000000087805 */ /* 0x000fe4000001ff00 */
[----:B------:R-:W-:Y:S01]  /*0070*/  CS2R R10, SRZ ;  /* 0x00000000000a7805 */ /* 0x000fe2000001ff00 */
[----:B------:R-:W-:Y:S01]  /*0080*/  ULDC.64 UR4, c[0x0][0x208] ;  /* 0x0000820000047ab9 */ /* 0x000fe20000000a00 */
[----:B------:R-:W4:Y:S08]  /*0090*/  LDC.64 R20, c[0x0][0x218] ;  /* 0x00008600ff147b82 */ /* 0x000f300000000a00 */
[----:B------:R-:W5:Y:S01]  /*00a0*/  LDC.64 R26, c[0x0][0x220] ;  /* 0x00008800ff1a7b82 */ /* 0x000f620000000a00 */
[----:B-1----:R-:W-:-:S04]  /*00b0*/  SHF.L.U32 R0, R0, 0x2, RZ ;  /* 0x0000000200007819 */ /* 0x002fc800000006ff */
[----:B------:R-:W-:-:S04]  /*00c0*/  LOP3.LUT R0, R0, 0x1fc, RZ, 0xc0, !PT ;  /* 0x000001fc00007812 */ /* 0x000fc800078ec0ff */
[----:B---3--:R-:W-:-:S04]  /*00d0*/  LEA R0, R3, R0, 0xa ;  /* 0x0000000003007211 */ /* 0x008fc800078e50ff */
[C---:B------:R-:W-:Y:S01]  /*00e0*/  ISETP.GE.AND P1, PT, R0.reuse, 0xae6c0, PT ;  /* 0x000ae6c00000780c */ /* 0x040fe20003f26270 */
[----:B------:R-:W-:-:S04]  /*00f0*/  IMAD.HI R2, R0, 0x2aaaaaab, RZ ;  /* 0x2aaaaaab00027827 */ /* 0x000fc800078e02ff */
[----:B--2---:R-:W-:Y:S01]  /*0100*/  IMAD.WIDE R28, R0, 0x4, R28 ;  /* 0x00000004001c7825 */ /* 0x004fe200078e021c */
[----:B------:R-:W-:-:S04]  /*0110*/  SHF.R.U32.HI R3, RZ, 0x1f, R2 ;  /* 0x0000001fff037819 */ /* 0x000fc80000011602 */
[----:B------:R-:W-:-:S03]  /*0120*/  LEA.HI R3, R2, R3, RZ, 0x1d ;  /* 0x0000000302037211 */ /* 0x000fc600078fe8ff */
[----:B------:R-:W2:Y:S02]  /*0130*/  @!P1 LDG.E.128 R8, desc[UR4][R28.64] ;  /* 0x000000041c089981 */ /* 0x000ea4000c1e1d00 */
[----:B------:R-:W-:-:S04]  /*0140*/  IMAD R2, R3, -0x30, R0 ;  /* 0xffffffd003027824 */ /* 0x000fc800078e0200 */
[----:B----4-:R-:W-:-:S05]  /*0150*/  IMAD.WIDE R12, R2, 0x4, R20 ;  /* 0x00000004020c7825 */ /* 0x010fca00078e0214 */
[----:B------:R1:W2:Y:S01]  /*0160*/  @!P1 LDG.E.EL.128 R4, desc[UR4][R12.64] ;  /* 0x000000040c049981 */ /* 0x0002a2000c2e1d00 */
[----:B------:R-:W-:-:S05]  /*0170*/  IADD3 R3, R0, 0x200, RZ ;  /* 0x0000020000037810 */ /* 0x000fca0007ffe0ff */
[----:B------:R-:W-:-:S05]  /*0180*/  IMAD.HI R14, R3, 0x2aaaaaab, RZ ;  /* 0x2aaaaaab030e7827 */ /* 0x000fca00078e02ff */
[----:B------:R-:W-:-:S04]  /*0190*/  SHF.R.U32.HI R15, RZ, 0x1f, R14 ;  /* 0x0000001fff0f7819 */ /* 0x000fc8000001160e */
[----:B------:R-:W-:Y:S02]  /*01a0*/  LEA.HI R14, R14, R15, RZ, 0x1d ;  /* 0x0000000f0e0e7211 */ /* 0x000fe400078fe8ff */
[----:B------:R-:W-:Y:S02]  /*01b0*/  ISETP.GE.AND P0, PT, R3, 0xae6c0, PT ;  /* 0x000ae6c00300780c */ /* 0x000fe40003f06270 */
[----:B-1----:R-:W-:Y:S01]  /*01c0*/  CS2R R12, SRZ ;  /* 0x00000000000c7805 */ /* 0x002fe2000001ff00 */
[----:B------:R-:W-:Y:S01]  /*01d0*/  IMAD R3, R14, -0x30, R3 ;  /* 0xffffffd00e037824 */ /* 0x000fe200078e0203 */
[----:B------:R-:W-:Y:S02]  /*01e0*/  CS2R R14, SRZ ;  /* 0x00000000000e7805 */ /* 0x000fe4000001ff00 */
[----:B------:R-:W-:Y:S02]  /*01f0*/  CS2R R16, SRZ ;  /* 0x0000000000107805 */ /* 0x000fe4000001ff00 */
[----:B------:R-:W-:Y:S01]  /*0200*/  CS2R R18, SRZ ;  /* 0x0000000000127805 */ /* 0x000fe2000001ff00 */
[----:B------:R-:W-:Y:S01]  /*0210*/  IMAD.WIDE R24, R3, 0x4, R20 ;  /* 0x0000000403187825 */ /* 0x000fe200078e0214 */
[----:B------:R-:W-:-:S02]  /*0220*/  CS2R R20, SRZ ;  /* 0x0000000000147805 */ /* 0x000fc4000001ff00 */
[----:B------:R-:W-:Y:S02]  /*0230*/  CS2R R22, SRZ ;  /* 0x0000000000167805 */ /* 0x000fe4000001ff00 */
[----:B------:R1:W3:Y:S04]  /*0240*/  @!P0 LDG.E.EL.128 R16, desc[UR4][R24.64] ;  /* 0x0000000418108981 */ /* 0x0002e8000c2e1d00 */
[----:B------:R-:W3:Y:S01]  /*0250*/  @!P0 LDG.E.128 R20, desc[UR4][R28.64+0x800] ;  /* 0x000800041c148981 */ /* 0x000ee2000c1e1d00 */
[----:B-1----:R-:W-:Y:S01]  /*0260*/  CS2R R24, SRZ ;  /* 0x0000000000187805 */ /* 0x002fe2000001ff00 */
[----:B--2---:R-:W-:Y:S01]  /*0270*/  FADD R4, -R4, R8 ;  /* 0x0000000804047221 */ /* 0x004fe20000000100 */
[----:B------:R-:W-:Y:S01]  /*0280*/  FADD R5, -R5, R9 ;  /* 0x0000000905057221 */ /* 0x000fe20000000100 */
[----:B-----5:R-:W-:-:S05]  /*0290*/  IMAD.WIDE R8, R2, 0x4, R26 ;  /* 0x0000000402087825 */ /* 0x020fca00078e021a */
[----:B------:R1:W2:Y:S02]  /*02a0*/  @!P1 LDG.E.EL.128 R12, desc[UR4][R8.64] ;  /* 0x00000004080c9981 */ /* 0x0002a4000c2e1d00 */
[----:B-1----:R-:W-:Y:S01]  /*02b0*/  IMAD.WIDE R8, R3, 0x4, R26 ;  /* 0x0000000403087825 */ /* 0x002fe200078e021a */
[----:B------:R-:W-:-:S06]  /*02c0*/  CS2R R26, SRZ ;  /* 0x00000000001a7805 */ /* 0x000fcc000001ff00 */
[----:B------:R-:W4:Y:S01]  /*02d0*/  @!P0 LDG.E.EL.128 R24, desc[UR4][R8.64] ;  /* 0x0000000408188981 */ /* 0x000f22000c2e1d00 */
[----:B------:R-:W-:Y:S01]  /*02e0*/  FADD R6, -R6, R10 ;  /* 0x0000000a06067221 */ /* 0x000fe20000000100 */
[----:B---3--:R-:W-:Y:S01]  /*02f0*/  FADD R17, -R17, R21 ;  /* 0x0000001511117221 */ /* 0x008fe20000000100 */
[----:B------:R-:W-:Y:S01]  /*0300*/  HFMA2.MMA R21, -RZ, RZ, 1.625, 0 ;  /* 0x3e800000ff157435 */ /* 0x000fe200000001ff */
[----:B------:R-:W-:Y:S01]  /*0310*/  FADD R28, -R19, R23 ;  /* 0x00000017131c7221 */ /* 0x000fe20000000100 */
[----:B------:R-:W-:Y:S01]  /*0320*/  FADD R7, -R7, R11 ;  /* 0x0000000b07077221 */ /* 0x000fe20000000100 */
[----:B------:R-:W-:Y:S01]  /*0330*/  FADD R16, -R16, R20 ;  /* 0x0000001410107221 */ /* 0x000fe20000000100 */
[----:B------:R-:W-:Y:S01]  /*0340*/  FADD R18, -R18, R22 ;  /* 0x0000001612127221 */ /* 0x000fe20000000100 */
[----:B--2---:R-:W-:Y:S01]  /*0350*/  FADD R10, R12, 0.0010000000474974513054 ;  /* 0x3a83126f0c0a7421 */ /* 0x004fe20000000000 */
[----:B------:R-:W-:-:S05]  /*0360*/  FADD R12, R13, 0.0010000000474974513054 ;  /* 0x3a83126f0d0c7421 */ /* 0x000fca0000000000 */
[----:B------:R-:W1:Y:S01]  /*0370*/  MUFU.SQRT R10, R10 ;  /* 0x0000000a000a7308 */ /* 0x000e620000002000 */
[----:B------:R-:W-:Y:S01]  /*0380*/  FADD R13, R14, 0.0010000000474974513054 ;  /* 0x3a83126f0e0d7421 */ /* 0x000fe20000000000 */
[----:B------:R-:W-:-:S06]  /*0390*/  FADD R14, R15, 0.0010000000474974513054 ;  /* 0x3a83126f0f0e7421 */ /* 0x000fcc0000000000 */
[----:B------:R-:W2:Y:S08]  /*03a0*/  MUFU.SQRT R12, R12 ;  /* 0x0000000c000c7308 */ /* 0x000eb00000002000 */
[----:B------:R-:W3:Y:S01]  /*03b0*/  MUFU.SQRT R13, R13 ;  /* 0x0000000d000d7308 */ /* 0x000ee20000002000 */
[C---:B-1----:R-:W-:Y:S01]  /*03c0*/  FSETP.GT.AND P4, PT, R10.reuse, 8.50705917302346158658e+37, PT ;  /* 0x7e8000000a00780b */ /* 0x042fe20003f84000 */
[----:B----4-:R-:W-:Y:S01]  /*03d0*/  FADD R25, R25, 0.0010000000474974513054 ;  /* 0x3a83126f19197421 */ /* 0x010fe20000000000 */
[----:B------:R-:W-:-:S05]  /*03e0*/  FSETP.GEU.AND P2, PT, R10, 1.175494350822287508e-38, PT ;  /* 0x008000000a00780b */ /* 0x000fca0003f4e000 */
[----:B------:R-:W1:Y:S01]  /*03f0*/  MUFU.SQRT R14, R14 ;  /* 0x0000000e000e7308 */ /* 0x000e620000002000 */
[----:B--2---:R-:W-:Y:S01]  /*0400*/  FSETP.GT.AND P5, PT, R12, 8.50705917302346158658e+37, PT ;  /* 0x7e8000000c00780b */ /* 0x004fe20003fa4000 */
[----:B------:R-:W-:Y:S01]  /*0410*/  FADD R24, R24, 0.0010000000474974513054 ;  /* 0x3a83126f18187421 */ /* 0x000fe20000000000 */
[----:B------:R-:W-:Y:S01]  /*0420*/  FADD R26, R26, 0.0010000000474974513054 ;  /* 0x3a83126f1a1a7421 */ /* 0x000fe20000000000 */
[----:B------:R-:W-:Y:S02]  /*0430*/  FSEL R19, R21, 1, P4 ;  /* 0x3f80000015137808 */ /* 0x000fe40002000000 */
[----:B---3--:R-:W-:Y:S02]  /*0440*/  FSETP.GT.AND P3, PT, R13, 8.50705917302346158658e+37, PT ;  /* 0x7e8000000d00780b */ /* 0x008fe40003f64000 */
[----:B------:R-:W2:Y:S01]  /*0450*/  MUFU.SQRT R8, R25 ;  /* 0x0000001900087308 */ /* 0x000ea20000002000 */
[----:B------:R-:W-:Y:S01]  /*0460*/  @P4 FMUL R10, R10, 0.25 ;  /* 0x3e8000000a0a4820 */ /* 0x000fe20000400000 */
[----:B------:R-:W-:-:S06]  /*0470*/  FSETP.GEU.AND P4, PT, R12, 1.175494350822287508e-38, PT ;  /* 0x008000000c00780b */ /* 0x000fcc0003f8e000 */
[----:B------:R-:W3:Y:S01]  /*0480*/  MUFU.SQRT R15, R24 ;  /* 0x00000018000f7308 */ /* 0x000ee20000002000 */
[----:B-1----:R-:W-:Y:S01]  /*0490*/  FSETP.GT.AND P6, PT, R14, 8.50705917302346158658e+37, PT ;  /* 0x7e8000000e00780b */ /* 0x002fe20003fc4000 */
[----:B------:R-:W-:Y:S01]  /*04a0*/  @!P2 FMUL R10, R10, 16777216 ;  /* 0x4b8000000a0aa820 */ /* 0x000fe20000400000 */
[----:B------:R-:W-:-:S05]  /*04b0*/  @P5 FMUL R12, R12, 0.25 ;  /* 0x3e8000000c0c5820 */ /* 0x000fca0000400000 */
[----:B------:R-:W1:Y:S01]  /*04c0*/  MUFU.SQRT R11, R26 ;  /* 0x0000001a000b7308 */ /* 0x000e620000002000 */
[----:B------:R-:W-:Y:S01]  /*04d0*/  FSEL R9, R21, 1, P5 ;  /* 0x3f80000015097808 */ /* 0x000fe20002800000 */
[----:B------:R-:W-:Y:S01]  /*04e0*/  FADD R27, R27, 0.0010000000474974513054 ;  /* 0x3a83126f1b1b7421 */ /* 0x000fe20000000000 */
[C---:B------:R-:W-:Y:S01]  /*04f0*/  FSETP.GEU.AND P5, PT, R13.reuse, 1.175494350822287508e-38, PT ;  /* 0x008000000d00780b */ /* 0x040fe20003fae000 */
[----:B------:R-:W-:Y:S01]  /*0500*/  @P3 FMUL R13, R13, 0.25 ;  /* 0x3e8000000d0d3820 */ /* 0x000fe20000400000 */
[----:B------:R-:W-:Y:S02]  /*0510*/  FSEL R20, R21, 1, P3 ;  /* 0x3f80000015147808 */ /* 0x000fe40001800000 */
[----:B------:R-:W-:Y:S01]  /*0520*/  FSETP.GEU.AND P3, PT, R14, 1.175494350822287508e-38, PT ;  /* 0x008000000e00780b */ /* 0x000fe20003f6e000 */
[----:B------:R-:W4:Y:S01]  /*0530*/  MUFU.RCP R10, R10 ;  /* 0x0000000a000a7308 */ /* 0x000f220000001000 */
[----:B------:R-:W-:Y:S01]  /*0540*/  @!P4 FMUL R12, R12, 16777216 ;  /* 0x4b8000000c0cc820 */ /* 0x000fe20000400000 */
[----:B------:R-:W-:Y:S01]  /*0550*/  @!P4 FMUL R9, R9, 16777216 ;  /* 0x4b8000000909c820 */ /* 0x000fe20000400000 */
[----:B--2---:R-:W-:Y:S01]  /*0560*/  FSETP.GT.AND P4, PT, R8, 8.50705917302346158658e+37, PT ;  /* 0x7e8000000800780b */ /* 0x004fe20003f84000 */
[----:B------:R-:W-:Y:S01]  /*0570*/  @!P2 FMUL R19, R19, 16777216 ;  /* 0x4b8000001313a820 */ /* 0x000fe20000400000 */
[----:B---3--:R-:W-:-:S03]  /*0580*/  FSETP.GT.AND P2, PT, R15, 8.50705917302346158658e+37, PT ;  /* 0x7e8000000f00780b */ /* 0x008fc60003f44000 */
[----:B------:R4:W2:Y:S01]  /*0590*/  MUFU.SQRT R22, R27 ;  /* 0x0000001b00167308 */ /* 0x0008a20000002000 */
[----:B------:R-:W-:Y:S01]  /*05a0*/  @P6 FMUL R14, R14, 0.25 ;  /* 0x3e8000000e0e6820 */ /* 0x000fe20000400000 */
[----:B------:R-:W-:Y:S02]  /*05b0*/  FSEL R23, R21, 1, P6 ;  /* 0x3f80000015177808 */ /* 0x000fe40003000000 */
[----:B-1----:R-:W-:Y:S01]  /*05c0*/  FSETP.GT.AND P6, PT, R11, 8.50705917302346158658e+37, PT ;  /* 0x7e8000000b00780b */ /* 0x002fe20003fc4000 */
[----:B------:R-:W-:Y:S02]  /*05d0*/  @!P3 FMUL R14, R14, 16777216 ;  /* 0x4b8000000e0eb820 */ /* 0x000fe40000400000 */
[----:B------:R-:W-:Y:S01]  /*05e0*/  @!P3 FMUL R23, R23, 16777216 ;  /* 0x4b8000001717b820 */ /* 0x000fe20000400000 */
[----:B------:R-:W-:Y:S01]  /*05f0*/  FSETP.GEU.AND P3, PT, R8, 1.175494350822287508e-38, PT ;  /* 0x008000000800780b */ /* 0x000fe20003f6e000 */
[----:B------:R-:W-:Y:S01]  /*0600*/  @!P5 FMUL R13, R13, 16777216 ;  /* 0x4b8000000d0dd820 */ /* 0x000fe20000400000 */
[----:B------:R-:W-:Y:S01]  /*0610*/  @!P5 FMUL R20, R20, 16777216 ;  /* 0x4b8000001414d820 */ /* 0x000fe20000400000 */
[----:B------:R-:W-:Y:S01]  /*0620*/  @P4 FMUL R8, R8, 0.25 ;  /* 0x3e80000008084820 */ /* 0x000fe20000400000 */
[----:B------:R-:W-:Y:S01]  /*0630*/  FSEL R26, R21, 1, P4 ;  /* 0x3f800000151a7808 */ /* 0x000fe20002000000 */
[----:B----4-:R-:W-:Y:S01]  /*0640*/  FMUL R27, R10, R19 ;  /* 0x000000130a1b7220 */ /* 0x010fe20000400000 */
[C---:B------:R-:W-:Y:S01]  /*0650*/  FSETP.GEU.AND P5, PT, R15.reuse, 1.175494350822287508e-38, PT ;  /* 0x008000000f00780b */ /* 0x040fe20003fae000 */
[----:B------:R-:W-:Y:S01]  /*0660*/  @P2 FMUL R15, R15, 0.25 ;  /* 0x3e8000000f0f2820 */ /* 0x000fe20000400000 */
[----:B--2---:R-:W-:Y:S01]  /*0670*/  FSETP.GT.AND P4, PT, R22, 8.50705917302346158658e+37, PT ;  /* 0x7e8000001600780b */ /* 0x004fe20003f84000 */
[----:B------:R-:W1:Y:S01]  /*0680*/  MUFU.RCP R14, R14 ;  /* 0x0000000e000e7308 */ /* 0x000e620000001000 */
[----:B------:R-:W-:-:S02]  /*0690*/  FSEL R19, R21, 1, P2 ;  /* 0x3f80000015137808 */ /* 0x000fc40001000000 */
[C---:B------:R-:W-:Y:S01]  /*06a0*/  FSETP.GEU.AND P2, PT, R11.reuse, 1.175494350822287508e-38, PT ;  /* 0x008000000b00780b */ /* 0x040fe20003f4e000 */
[----:B------:R-:W-:Y:S01]  /*06b0*/  @P6 FMUL R11, R11, 0.25 ;  /* 0x3e8000000b0b6820 */ /* 0x000fe20000400000 */
[----:B------:R-:W-:Y:S02]  /*06c0*/  FSEL R25, R21, 1, P6 ;  /* 0x3f80000015197808 */ /* 0x000fe40003000000 */
[C---:B------:R-:W-:Y:S01]  /*06d0*/  FSETP.GEU.AND P6, PT, R22.reuse, 1.175494350822287508e-38, PT ;  /* 0x008000001600780b */ /* 0x040fe20003fce000 */
[----:B------:R-:W2:Y:S04]  /*06e0*/  MUFU.RCP R13, R13 ;  /* 0x0000000d000d7308 */ /* 0x000ea80000001000 */
[----:B------:R-:W-:-:S04]  /*06f0*/  @P4 FMUL R22, R22, 0.25 ;  /* 0x3e80000016164820 */ /* 0x000fc80000400000 */
[----:B------:R-:W3:Y:S01]  /*0700*/  MUFU.RCP R24, R12 ;  /* 0x0000000c00187308 */ /* 0x000ee20000001000 */
[----:B-1----:R-:W-:-:S03]  /*0710*/  FMUL R23, R14, R23 ;  /* 0x000000170e177220 */ /* 0x002fc60000400000 */
[----:B------:R-:W-:Y:S01]  /*0720*/  @!P6 FMUL R22, R22, 16777216 ;  /* 0x4b8000001616e820 */ /* 0x000fe20000400000 */
[----:B------:R-:W-:Y:S01]  /*0730*/  @!P3 FMUL R8, R8, 16777216 ;  /* 0x4b8000000808b820 */ /* 0x000fe20000400000 */
[----:B--2---:R-:W-:Y:S02]  /*0740*/  FMUL R13, R13, R20 ;  /* 0x000000140d0d7220 */ /* 0x004fe40000400000 */
[----:B------:R1:W-:Y:S01]  /*0750*/  MUFU.RCP R12, R22 ;  /* 0x00000016000c7308 */ /* 0x0003e20000001000 */
[----:B------:R-:W-:Y:S01]  /*0760*/  FMUL R20, R23, R7 ;  /* 0x0000000717147220 */ /* 0x000fe20000400000 */
[----:B------:R-:W-:Y:S01]  /*0770*/  @!P2 FMUL R11, R11, 16777216 ;  /* 0x4b8000000b0ba820 */ /* 0x000fe20000400000 */
[----:B------:R-:W-:Y:S01]  /*0780*/  @!P5 FMUL R15, R15, 16777216 ;  /* 0x4b8000000f0fd820 */ /* 0x000fe20000400000 */
[----:B-1----:R-:W1:Y:S04]  /*0790*/  LDC.64 R22, c[0x0][0x228] ;  /* 0x00008a00ff167b82 */ /* 0x002e680000000a00 */
[----:B------:R2:W-:Y:S01]  /*07a0*/  MUFU.RCP R29, R8 ;  /* 0x00000008001d7308 */ /* 0x0005e20000001000 */
[----:B---3--:R-:W-:Y:S01]  /*07b0*/  FMUL R24, R24, R9 ;  /* 0x0000000918187220 */ /* 0x008fe20000400000 */
[----:B------:R-:W-:-:S02]  /*07c0*/  FMUL R13, R13, R6 ;  /* 0x000000060d0d7220 */ /* 0x000fc40000400000 */
[----:B--2---:R-:W2:Y:S04]  /*07d0*/  LDC.64 R8, c[0x0][0x230] ;  /* 0x00008c00ff087b82 */ /* 0x004ea80000000a00 */
[----:B------:R-:W3:Y:S08]  /*07e0*/  MUFU.RCP R6, R11 ;  /* 0x0000000b00067308 */ /* 0x000ef00000001000 */
[----:B------:R-:W4:Y:S01]  /*07f0*/  MUFU.RCP R10, R15 ;  /* 0x0000000f000a7308 */ /* 0x000f220000001000 */
[----:B------:R-:W-:Y:S01]  /*0800*/  @!P2 FMUL R25, R25, 16777216 ;  /* 0x4b8000001919a820 */ /* 0x000fe20000400000 */
[----:B------:R-:W-:Y:S01]  /*0810*/  @!P5 FMUL R19, R19, 16777216 ;  /* 0x4b8000001313d820 */ /* 0x000fe20000400000 */
[----:B------:R-:W-:Y:S01]  /*0820*/  FMUL R24, R24, R5 ;  /* 0x0000000518187220 */ /* 0x000fe20000400000 */
[----:B------:R-:W-:Y:S01]  /*0830*/  FMUL R27, R27, R4 ;  /* 0x000000041b1b7220 */ /* 0x000fe20000400000 */
[----:B------:R-:W-:Y:S01]  /*0840*/  CS2R R4, SRZ ;  /* 0x0000000000047805 */ /* 0x000fe2000001ff00 */
[----:B---3--:R-:W-:Y:S01]  /*0850*/  FMUL R25, R6, R25 ;  /* 0x0000001906197220 */ /* 0x008fe20000400000 */
[----:B------:R-:W-:Y:S01]  /*0860*/  CS2R R6, SRZ ;  /* 0x0000000000067805 */ /* 0x000fe2000001ff00 */
[----:B----4-:R-:W-:Y:S01]  /*0870*/  FMUL R19, R10, R19 ;  /* 0x000000130a137220 */ /* 0x010fe20000400000 */
[----:B-1----:R-:W-:-:S04]  /*0880*/  IMAD.WIDE R10, R2, 0x4, R22 ;  /* 0x00000004020a7825 */ /* 0x002fc800078e0216 */
[----:B------:R-:W-:Y:S01]  /*0890*/  IMAD.WIDE R22, R3, 0x4, R22 ;  /* 0x0000000403167825 */ /* 0x000fe200078e0216 */
[----:B------:R1:W3:Y:S03]  /*08a0*/  @!P1 LDG.E.EL.128 R4, desc[UR4][R10.64] ;  /* 0x000000040a049981 */ /* 0x0002e6000c2e1d00 */
[----:B--2---:R-:W-:-:S04]  /*08b0*/  IMAD.WIDE R14, R2, 0x4, R8 ;  /* 0x00000004020e7825 */ /* 0x004fc800078e0208 */
[----:B------:R-:W-:Y:S01]  /*08c0*/  IMAD.WIDE R2, R3, 0x4, R8 ;  /* 0x0000000403027825 */ /* 0x000fe200078e0208 */
[----:B------:R-:W-:Y:S02]  /*08d0*/  CS2R R8, SRZ ;  /* 0x0000000000087805 */ /* 0x000fe4000001ff00 */
[----:B-1----:R-:W-:-:S06]  /*08e0*/  CS2R R10, SRZ ;  /* 0x00000000000a7805 */ /* 0x002fcc000001ff00 */
[----:B------:R1:W3:Y:S01]  /*08f0*/  @!P1 LDG.E.EL.128 R8, desc[UR4][R14.64] ;  /* 0x000000040e089981 */ /* 0x0002e2000c2e1d00 */
[----:B------:R-:W-:-:S05]  /*0900*/  FSEL R21, R21, 1, P4 ;  /* 0x3f80000015157808 */ /* 0x000fca0002000000 */
[----:B------:R-:W-:-:S04]  /*0910*/  @!P6 FMUL R21, R21, 16777216 ;  /* 0x4b8000001515e820 */ /* 0x000fc80000400000 */
[----:B------:R-:W-:Y:S01]  /*0920*/  FMUL R21, R12, R21 ;  /* 0x000000150c157220 */ /* 0x000fe20000400000 */
[----:B-1----:R-:W-:-:S03]  /*0930*/  CS2R R14, SRZ ;  /* 0x00000000000e7805 */ /* 0x002fc6000001ff00 */
[----:B------:R-:W-:Y:S01]  /*0940*/  FMUL R28, R21, R28 ;  /* 0x0000001c151c7220 */ /* 0x000fe20000400000 */
[----:B---3--:R-:W-:Y:S01]  /*0950*/  FFMA R6, R13, R6, R10 ;  /* 0x000000060d067223 */ /* 0x008fe2000000000a */
[----:B------:R-:W-:Y:S01]  /*0960*/  CS2R R12, SRZ ;  /* 0x00000000000c7805 */ /* 0x000fe2000001ff00 */
[----:B------:R-:W-:Y:S01]  /*0970*/  FFMA R7, R20, R7, R11 ;  /* 0x0000000714077223 */ /* 0x000fe2000000000b */
[----:B------:R-:W-:Y:S01]  /*0980*/  CS2R R20, SRZ ;  /* 0x0000000000147805 */ /* 0x000fe2000001ff00 */
[----:B------:R-:W1:Y:S03]  /*0990*/  LDC.64 R10, c[0x0][0x238] ;  /* 0x00008e00ff0a7b82 */ /* 0x000e660000000a00 */
[----:B------:R2:W3:Y:S02]  /*09a0*/  @!P0 LDG.E.EL.128 R12, desc[UR4][R22.64] ;  /* 0x00000004160c8981 */ /* 0x0004e4000c2e1d00 */
[----:B--2---:R-:W-:-:S06]  /*09b0*/  CS2R R22, SRZ ;  /* 0x0000000000167805 */ /* 0x004fcc000001ff00 */
[----:B------:R-:W3:Y:S01]  /*09c0*/  @!P0 LDG.E.EL.128 R20, desc[UR4][R2.64] ;  /* 0x0000000402148981 */ /* 0x000ee2000c2e1d00 */
[----:B------:R-:W-:Y:S01]  /*09d0*/  @!P3 FMUL R26, R26, 16777216 ;  /* 0x4b8000001a1ab820 */ /* 0x000fe20000400000 */
[----:B------:R-:W-:Y:S01]  /*09e0*/  FFMA R5, R24, R5, R9 ;  /* 0x0000000518057223 */ /* 0x000fe20000000009 */
[----:B------:R-:W-:Y:S02]  /*09f0*/  FFMA R4, R27, R4, R8 ;  /* 0x000000041b047223 */ /* 0x000fe40000000008 */
[----:B------:R-:W-:Y:S01]  /*0a00*/  FMUL R26, R29, R26 ;  /* 0x0000001a1d1a7220 */ /* 0x000fe20000400000 */
[----:B------:R-:W-:Y:S01]  /*0a10*/  FSETP.GEU.AND P2, PT, R7, RZ, PT ;  /* 0x000000ff0700720b */ /* 0x000fe20003f4e000 */
[----:B------:R-:W-:Y:S01]  /*0a20*/  FMUL R25, R25, R18 ;  /* 0x0000001219197220 */ /* 0x000fe20000400000 */
[----:B------:R-:W-:Y:S01]  /*0a30*/  FSETP.GEU.AND P3, PT, R6, RZ, PT ;  /* 0x000000ff0600720b */ /* 0x000fe20003f6e000 */
[----:B------:R-:W-:Y:S01]  /*0a40*/  FMUL R26, R26, R17 ;  /* 0x000000111a1a7220 */ /* 0x000fe20000400000 */
[----:B------:R-:W-:Y:S01]  /*0a50*/  FSETP.GEU.AND P4, PT, R5, RZ, PT ;  /* 0x000000ff0500720b */ /* 0x000fe20003f8e000 */
[----:B------:R-:W-:Y:S01]  /*0a60*/  FMUL R19, R19, R16 ;  /* 0x0000001013137220 */ /* 0x000fe20000400000 */
[----:B------:R-:W-:Y:S01]  /*0a70*/  FSETP.GEU.AND P5, PT, R4, RZ, PT ;  /* 0x000000ff0400720b */ /* 0x000fe20003fae000 */
[----:B-1----:R-:W-:Y:S01]  /*0a80*/  IMAD.WIDE R10, R0, 0x4, R10 ;  /* 0x00000004000a7825 */ /* 0x002fe200078e020a */
[----:B------:R-:W-:-:S02]  /*0a90*/  SEL R7, R7, RZ, P2 ;  /* 0x000000ff07077207 */ /* 0x000fc40001000000 */
[----:B------:R-:W-:Y:S02]  /*0aa0*/  SEL R6, R6, RZ, P3 ;  /* 0x000000ff06067207 */ /* 0x000fe40001800000 */
[----:B------:R-:W-:Y:S02]  /*0ab0*/  SEL R5, R5, RZ, P4 ;  /* 0x000000ff05057207 */ /* 0x000fe40002000000 */
[----:B------:R-:W-:-:S05]  /*0ac0*/  SEL R4, R4, RZ, P5 ;  /* 0x000000ff04047207 */ /* 0x000fca0002800000 */
[----:B------:R1:W-:Y:S01]  /*0ad0*/  @!P1 STG.E.128 desc[UR4][R10.64], R4 ;  /* 0x000000040a009986 */ /* 0x0003e2000c101d04 */
[----:B---3--:R-:W-:Y:S01]  /*0ae0*/  FFMA R15, R28, R15, R23 ;  /* 0x0000000f1c0f7223 */ /* 0x008fe20000000017 */
[----:B------:R-:W-:Y:S01]  /*0af0*/  FFMA R14, R25, R14, R22 ;  /* 0x0000000e190e7223 */ /* 0x000fe20000000016 */
[----:B------:R-:W-:Y:S01]  /*0b00*/  FFMA R13, R26, R13, R21 ;  /* 0x0000000d1a0d7223 */ /* 0x000fe20000000015 */
[----:B------:R-:W-:Y:S02]  /*0b10*/  FFMA R12, R19, R12, R20 ;  /* 0x0000000c130c7223 */ /* 0x000fe40000000014 */
[----:B------:R-:W-:Y:S02]  /*0b20*/  FSETP.GEU.AND P1, PT, R15, RZ, PT ;  /* 0x000000ff0f00720b */ /* 0x000fe40003f2e000 */
[----:B------:R-:W-:Y:S02]  /*0b30*/  FSETP.GEU.AND P2, PT, R14, RZ, PT ;  /* 0x000000ff0e00720b */ /* 0x000fe40003f4e000 */
[----:B------:R-:W-:-:S02]  /*0b40*/  FSETP.GEU.AND P3, PT, R13, RZ, PT ;  /* 0x000000ff0d00720b */ /* 0x000fc40003f6e000 */
[----:B------:R-:W-:Y:S02]  /*0b50*/  FSETP.GEU.AND P4, PT, R12, RZ, PT ;  /* 0x000000ff0c00720b */ /* 0x000fe40003f8e000 */
[----:B------:R-:W-:Y:S02]  /*0b60*/  SEL R15, R15, RZ, P1 ;  /* 0x000000ff0f0f7207 */ /* 0x000fe40000800000 */
[----:B------:R-:W-:Y:S02]  /*0b70*/  SEL R14, R14, RZ, P2 ;  /* 0x000000ff0e0e7207 */ /* 0x000fe40001000000 */
[----:B------:R-:W-:Y:S02]  /*0b80*/  SEL R13, R13, RZ, P3 ;  /* 0x000000ff0d0d7207 */ /* 0x000fe40001800000 */
[----:B------:R-:W-:Y:S01]  /*0b90*/  SEL R12, R12, RZ, P4 ;  /* 0x000000ff0c0c7207 */ /* 0x000fe20002000000 */
[----:B-1----:R-:W-:Y:S06]  /*0ba0*/  @P0 EXIT ;  /* 0x000000000000094d */ /* 0x002fec0003800000 */
[----:B------:R-:W-:Y:S01]  /*0bb0*/  STG.E.128 desc[UR4][R10.64+0x800], R12 ;  /* 0x0008000c0a007986 */ /* 0x000fe2000c101d04 */
[----:B------:R-:W-:Y:S05]  /*0bc0*/  EXIT ;  /* 0x000000000000794d */ /* 0x000fea0003800000 */
.L_x_0:
[----:B------:R-:W-:-:S00]  /*0bd0*/  BRA `(.L_x_0) ;  /* 0xfffffffc00fc7947 */ /* 0x000fc0000383ffff */
[----:B------:R-:W-:-:S00]  /*0be0*/  NOP ;  /* 0x0000000000007918 */ /* 0x000fc00000000000 */
        /* <DEDUP_REMOVED lines=9> */
.L_x_1:


//--------------------- .nv.global.init           --------------------------
	.section	.nv.global.init,"aw",@progbits
.nv.global.init:
	.type		_$_str,@object
	.size		_$_str,(_$_str_$_2 - _$_str)
_$_str:
        /*0000*/ 	.byte	0x5f, 0x5f, 0x43, 0x55, 0x44, 0x41, 0x5f, 0x46, 0x54, 0x5a, 0x00
	.type		_$_str_$_2,@object
	.size		_$_str_$_2,(.L_1 - _$_str_$_2)
_$_str_$_2:
        /*000b*/ 	.byte	0x5f, 0x5f, 0x43, 0x55, 0x44, 0x41, 0x5f, 0x50, 0x52, 0x45, 0x43, 0x5f, 0x53, 0x51, 0x52, 0x54
        /*001b*/ 	.byte	0x00
.L_1:


//--------------------- .nv.constant0.triton_poi_fused__native_batch_norm_legit_no_training_relu_25 --------------------------
	.section	.nv.constant0.triton_poi_fused__native_batch_norm_legit_no_training_relu_25,"a",@progbits
	.sectionflags	@""
	.align	4
.nv.constant0.triton_poi_fused__native_batch_norm_legit_no_training_relu_25:
	.zero		580
